//
// Generated by NVIDIA NVVM Compiler
//
// Compiler Build ID: CL-36424714
// Cuda compilation tools, release 13.0, V13.0.88
// Based on NVVM 20.0.0
//

.version 9.0
.target sm_100
.address_size 64

	// .globl	_Z20cuda_kernel_launcherv
.extern .func  (.param .b32 func_retval0) vprintf
(
	.param .b64 vprintf_param_0,
	.param .b64 vprintf_param_1
)
;
.global .align 1 .b8 $str[24] = {114, 101, 115, 32, 102, 111, 114, 32, 116, 104, 114, 101, 97, 100, 32, 48, 32, 105, 115, 32, 37, 102, 10};

.visible .entry _Z20cuda_kernel_launcherv()
{
	.local .align 8 .b8 	__local_depot0[8];
	.reg .b64 	%SP;
	.reg .b64 	%SPL;
	.reg .pred 	%p<4>;
	.reg .b32 	%r<144>;
	.reg .b32 	%f<262>;
	.reg .b64 	%rd<5>;
	.reg .b64 	%fd<2>;

	mov.u64 	%SPL, __local_depot0;
	cvta.local.u64 	%SP, %SPL;
	mov.u32 	%r5, %ntid.x;
	mov.u32 	%r6, %ctaid.x;
	mul.lo.s32 	%r7, %r5, %r6;
	mov.u32 	%r8, %tid.x;
	neg.s32 	%r9, %r8;
	setp.ne.s32 	%p1, %r7, %r9;
	@%p1 bra 	$L__BB0_6;
	mov.f32 	%f261, 0f00000000;
	mov.b32 	%r142, -1590000000;
$L__BB0_2:
	add.s32 	%r11, %r142, 1590000064;
	add.s32 	%r12, %r142, 1590000001;
	cvt.rn.f32.u32 	%f6, %r12;
	add.f32 	%f7, %f261, %f6;
	add.s32 	%r13, %r142, 1590000002;
	cvt.rn.f32.u32 	%f8, %r13;
	add.f32 	%f9, %f7, %f8;
	add.s32 	%r14, %r142, 1590000003;
	cvt.rn.f32.u32 	%f10, %r14;
	add.f32 	%f11, %f9, %f10;
	add.s32 	%r15, %r142, 1590000004;
	cvt.rn.f32.u32 	%f12, %r15;
	add.f32 	%f13, %f11, %f12;
	add.s32 	%r16, %r142, 1590000005;
	cvt.rn.f32.u32 	%f14, %r16;
	add.f32 	%f15, %f13, %f14;
	add.s32 	%r17, %r142, 1590000006;
	cvt.rn.f32.u32 	%f16, %r17;
	add.f32 	%f17, %f15, %f16;
	add.s32 	%r18, %r142, 1590000007;
	cvt.rn.f32.u32 	%f18, %r18;
	add.f32 	%f19, %f17, %f18;
	add.s32 	%r19, %r142, 1590000008;
	cvt.rn.f32.u32 	%f20, %r19;
	add.f32 	%f21, %f19, %f20;
	add.s32 	%r20, %r142, 1590000009;
	cvt.rn.f32.u32 	%f22, %r20;
	add.f32 	%f23, %f21, %f22;
	add.s32 	%r21, %r142, 1590000010;
	cvt.rn.f32.u32 	%f24, %r21;
	add.f32 	%f25, %f23, %f24;
	add.s32 	%r22, %r142, 1590000011;
	cvt.rn.f32.u32 	%f26, %r22;
	add.f32 	%f27, %f25, %f26;
	add.s32 	%r23, %r142, 1590000012;
	cvt.rn.f32.u32 	%f28, %r23;
	add.f32 	%f29, %f27, %f28;
	add.s32 	%r24, %r142, 1590000013;
	cvt.rn.f32.u32 	%f30, %r24;
	add.f32 	%f31, %f29, %f30;
	add.s32 	%r25, %r142, 1590000014;
	cvt.rn.f32.u32 	%f32, %r25;
	add.f32 	%f33, %f31, %f32;
	add.s32 	%r26, %r142, 1590000015;
	cvt.rn.f32.u32 	%f34, %r26;
	add.f32 	%f35, %f33, %f34;
	add.s32 	%r27, %r142, 1590000016;
	cvt.rn.f32.u32 	%f36, %r27;
	add.f32 	%f37, %f35, %f36;
	add.s32 	%r28, %r142, 1590000017;
	cvt.rn.f32.u32 	%f38, %r28;
	add.f32 	%f39, %f37, %f38;
	add.s32 	%r29, %r142, 1590000018;
	cvt.rn.f32.u32 	%f40, %r29;
	add.f32 	%f41, %f39, %f40;
	add.s32 	%r30, %r142, 1590000019;
	cvt.rn.f32.u32 	%f42, %r30;
	add.f32 	%f43, %f41, %f42;
	add.s32 	%r31, %r142, 1590000020;
	cvt.rn.f32.u32 	%f44, %r31;
	add.f32 	%f45, %f43, %f44;
	add.s32 	%r32, %r142, 1590000021;
	cvt.rn.f32.u32 	%f46, %r32;
	add.f32 	%f47, %f45, %f46;
	add.s32 	%r33, %r142, 1590000022;
	cvt.rn.f32.u32 	%f48, %r33;
	add.f32 	%f49, %f47, %f48;
	add.s32 	%r34, %r142, 1590000023;
	cvt.rn.f32.u32 	%f50, %r34;
	add.f32 	%f51, %f49, %f50;
	add.s32 	%r35, %r142, 1590000024;
	cvt.rn.f32.u32 	%f52, %r35;
	add.f32 	%f53, %f51, %f52;
	add.s32 	%r36, %r142, 1590000025;
	cvt.rn.f32.u32 	%f54, %r36;
	add.f32 	%f55, %f53, %f54;
	add.s32 	%r37, %r142, 1590000026;
	cvt.rn.f32.u32 	%f56, %r37;
	add.f32 	%f57, %f55, %f56;
	add.s32 	%r38, %r142, 1590000027;
	cvt.rn.f32.u32 	%f58, %r38;
	add.f32 	%f59, %f57, %f58;
	add.s32 	%r39, %r142, 1590000028;
	cvt.rn.f32.u32 	%f60, %r39;
	add.f32 	%f61, %f59, %f60;
	add.s32 	%r40, %r142, 1590000029;
	cvt.rn.f32.u32 	%f62, %r40;
	add.f32 	%f63, %f61, %f62;
	add.s32 	%r41, %r142, 1590000030;
	cvt.rn.f32.u32 	%f64, %r41;
	add.f32 	%f65, %f63, %f64;
	add.s32 	%r42, %r142, 1590000031;
	cvt.rn.f32.u32 	%f66, %r42;
	add.f32 	%f67, %f65, %f66;
	add.s32 	%r43, %r142, 1590000032;
	cvt.rn.f32.u32 	%f68, %r43;
	add.f32 	%f69, %f67, %f68;
	add.s32 	%r44, %r142, 1590000033;
	cvt.rn.f32.u32 	%f70, %r44;
	add.f32 	%f71, %f69, %f70;
	add.s32 	%r45, %r142, 1590000034;
	cvt.rn.f32.u32 	%f72, %r45;
	add.f32 	%f73, %f71, %f72;
	add.s32 	%r46, %r142, 1590000035;
	cvt.rn.f32.u32 	%f74, %r46;
	add.f32 	%f75, %f73, %f74;
	add.s32 	%r47, %r142, 1590000036;
	cvt.rn.f32.u32 	%f76, %r47;
	add.f32 	%f77, %f75, %f76;
	add.s32 	%r48, %r142, 1590000037;
	cvt.rn.f32.u32 	%f78, %r48;
	add.f32 	%f79, %f77, %f78;
	add.s32 	%r49, %r142, 1590000038;
	cvt.rn.f32.u32 	%f80, %r49;
	add.f32 	%f81, %f79, %f80;
	add.s32 	%r50, %r142, 1590000039;
	cvt.rn.f32.u32 	%f82, %r50;
	add.f32 	%f83, %f81, %f82;
	add.s32 	%r51, %r142, 1590000040;
	cvt.rn.f32.u32 	%f84, %r51;
	add.f32 	%f85, %f83, %f84;
	add.s32 	%r52, %r142, 1590000041;
	cvt.rn.f32.u32 	%f86, %r52;
	add.f32 	%f87, %f85, %f86;
	add.s32 	%r53, %r142, 1590000042;
	cvt.rn.f32.u32 	%f88, %r53;
	add.f32 	%f89, %f87, %f88;
	add.s32 	%r54, %r142, 1590000043;
	cvt.rn.f32.u32 	%f90, %r54;
	add.f32 	%f91, %f89, %f90;
	add.s32 	%r55, %r142, 1590000044;
	cvt.rn.f32.u32 	%f92, %r55;
	add.f32 	%f93, %f91, %f92;
	add.s32 	%r56, %r142, 1590000045;
	cvt.rn.f32.u32 	%f94, %r56;
	add.f32 	%f95, %f93, %f94;
	add.s32 	%r57, %r142, 1590000046;
	cvt.rn.f32.u32 	%f96, %r57;
	add.f32 	%f97, %f95, %f96;
	add.s32 	%r58, %r142, 1590000047;
	cvt.rn.f32.u32 	%f98, %r58;
	add.f32 	%f99, %f97, %f98;
	add.s32 	%r59, %r142, 1590000048;
	cvt.rn.f32.u32 	%f100, %r59;
	add.f32 	%f101, %f99, %f100;
	add.s32 	%r60, %r142, 1590000049;
	cvt.rn.f32.u32 	%f102, %r60;
	add.f32 	%f103, %f101, %f102;
	add.s32 	%r61, %r142, 1590000050;
	cvt.rn.f32.u32 	%f104, %r61;
	add.f32 	%f105, %f103, %f104;
	add.s32 	%r62, %r142, 1590000051;
	cvt.rn.f32.u32 	%f106, %r62;
	add.f32 	%f107, %f105, %f106;
	add.s32 	%r63, %r142, 1590000052;
	cvt.rn.f32.u32 	%f108, %r63;
	add.f32 	%f109, %f107, %f108;
	add.s32 	%r64, %r142, 1590000053;
	cvt.rn.f32.u32 	%f110, %r64;
	add.f32 	%f111, %f109, %f110;
	add.s32 	%r65, %r142, 1590000054;
	cvt.rn.f32.u32 	%f112, %r65;
	add.f32 	%f113, %f111, %f112;
	add.s32 	%r66, %r142, 1590000055;
	cvt.rn.f32.u32 	%f114, %r66;
	add.f32 	%f115, %f113, %f114;
	add.s32 	%r67, %r142, 1590000056;
	cvt.rn.f32.u32 	%f116, %r67;
	add.f32 	%f117, %f115, %f116;
	add.s32 	%r68, %r142, 1590000057;
	cvt.rn.f32.u32 	%f118, %r68;
	add.f32 	%f119, %f117, %f118;
	add.s32 	%r69, %r142, 1590000058;
	cvt.rn.f32.u32 	%f120, %r69;
	add.f32 	%f121, %f119, %f120;
	add.s32 	%r70, %r142, 1590000059;
	cvt.rn.f32.u32 	%f122, %r70;
	add.f32 	%f123, %f121, %f122;
	add.s32 	%r71, %r142, 1590000060;
	cvt.rn.f32.u32 	%f124, %r71;
	add.f32 	%f125, %f123, %f124;
	add.s32 	%r72, %r142, 1590000061;
	cvt.rn.f32.u32 	%f126, %r72;
	add.f32 	%f127, %f125, %f126;
	add.s32 	%r73, %r142, 1590000062;
	cvt.rn.f32.u32 	%f128, %r73;
	add.f32 	%f129, %f127, %f128;
	add.s32 	%r74, %r142, 1590000063;
	cvt.rn.f32.u32 	%f130, %r74;
	add.f32 	%f131, %f129, %f130;
	cvt.rn.f32.u32 	%f132, %r11;
	add.f32 	%f261, %f131, %f132;
	add.s32 	%r142, %r142, 64;
	setp.ne.s32 	%p2, %r142, 0;
	@%p2 bra 	$L__BB0_2;
	mov.b32 	%r143, -1590000000;
$L__BB0_4:
	add.s32 	%r76, %r143, 1590000064;
	add.s32 	%r77, %r143, 1590000001;
	cvt.rn.f32.u32 	%f133, %r77;
	add.f32 	%f134, %f261, %f133;
	add.s32 	%r78, %r143, 1590000002;
	cvt.rn.f32.u32 	%f135, %r78;
	add.f32 	%f136, %f134, %f135;
	add.s32 	%r79, %r143, 1590000003;
	cvt.rn.f32.u32 	%f137, %r79;
	add.f32 	%f138, %f136, %f137;
	add.s32 	%r80, %r143, 1590000004;
	cvt.rn.f32.u32 	%f139, %r80;
	add.f32 	%f140, %f138, %f139;
	add.s32 	%r81, %r143, 1590000005;
	cvt.rn.f32.u32 	%f141, %r81;
	add.f32 	%f142, %f140, %f141;
	add.s32 	%r82, %r143, 1590000006;
	cvt.rn.f32.u32 	%f143, %r82;
	add.f32 	%f144, %f142, %f143;
	add.s32 	%r83, %r143, 1590000007;
	cvt.rn.f32.u32 	%f145, %r83;
	add.f32 	%f146, %f144, %f145;
	add.s32 	%r84, %r143, 1590000008;
	cvt.rn.f32.u32 	%f147, %r84;
	add.f32 	%f148, %f146, %f147;
	add.s32 	%r85, %r143, 1590000009;
	cvt.rn.f32.u32 	%f149, %r85;
	add.f32 	%f150, %f148, %f149;
	add.s32 	%r86, %r143, 1590000010;
	cvt.rn.f32.u32 	%f151, %r86;
	add.f32 	%f152, %f150, %f151;
	add.s32 	%r87, %r143, 1590000011;
	cvt.rn.f32.u32 	%f153, %r87;
	add.f32 	%f154, %f152, %f153;
	add.s32 	%r88, %r143, 1590000012;
	cvt.rn.f32.u32 	%f155, %r88;
	add.f32 	%f156, %f154, %f155;
	add.s32 	%r89, %r143, 1590000013;
	cvt.rn.f32.u32 	%f157, %r89;
	add.f32 	%f158, %f156, %f157;
	add.s32 	%r90, %r143, 1590000014;
	cvt.rn.f32.u32 	%f159, %r90;
	add.f32 	%f160, %f158, %f159;
	add.s32 	%r91, %r143, 1590000015;
	cvt.rn.f32.u32 	%f161, %r91;
	add.f32 	%f162, %f160, %f161;
	add.s32 	%r92, %r143, 1590000016;
	cvt.rn.f32.u32 	%f163, %r92;
	add.f32 	%f164, %f162, %f163;
	add.s32 	%r93, %r143, 1590000017;
	cvt.rn.f32.u32 	%f165, %r93;
	add.f32 	%f166, %f164, %f165;
	add.s32 	%r94, %r143, 1590000018;
	cvt.rn.f32.u32 	%f167, %r94;
	add.f32 	%f168, %f166, %f167;
	add.s32 	%r95, %r143, 1590000019;
	cvt.rn.f32.u32 	%f169, %r95;
	add.f32 	%f170, %f168, %f169;
	add.s32 	%r96, %r143, 1590000020;
	cvt.rn.f32.u32 	%f171, %r96;
	add.f32 	%f172, %f170, %f171;
	add.s32 	%r97, %r143, 1590000021;
	cvt.rn.f32.u32 	%f173, %r97;
	add.f32 	%f174, %f172, %f173;
	add.s32 	%r98, %r143, 1590000022;
	cvt.rn.f32.u32 	%f175, %r98;
	add.f32 	%f176, %f174, %f175;
	add.s32 	%r99, %r143, 1590000023;
	cvt.rn.f32.u32 	%f177, %r99;
	add.f32 	%f178, %f176, %f177;
	add.s32 	%r100, %r143, 1590000024;
	cvt.rn.f32.u32 	%f179, %r100;
	add.f32 	%f180, %f178, %f179;
	add.s32 	%r101, %r143, 1590000025;
	cvt.rn.f32.u32 	%f181, %r101;
	add.f32 	%f182, %f180, %f181;
	add.s32 	%r102, %r143, 1590000026;
	cvt.rn.f32.u32 	%f183, %r102;
	add.f32 	%f184, %f182, %f183;
	add.s32 	%r103, %r143, 1590000027;
	cvt.rn.f32.u32 	%f185, %r103;
	add.f32 	%f186, %f184, %f185;
	add.s32 	%r104, %r143, 1590000028;
	cvt.rn.f32.u32 	%f187, %r104;
	add.f32 	%f188, %f186, %f187;
	add.s32 	%r105, %r143, 1590000029;
	cvt.rn.f32.u32 	%f189, %r105;
	add.f32 	%f190, %f188, %f189;
	add.s32 	%r106, %r143, 1590000030;
	cvt.rn.f32.u32 	%f191, %r106;
	add.f32 	%f192, %f190, %f191;
	add.s32 	%r107, %r143, 1590000031;
	cvt.rn.f32.u32 	%f193, %r107;
	add.f32 	%f194, %f192, %f193;
	add.s32 	%r108, %r143, 1590000032;
	cvt.rn.f32.u32 	%f195, %r108;
	add.f32 	%f196, %f194, %f195;
	add.s32 	%r109, %r143, 1590000033;
	cvt.rn.f32.u32 	%f197, %r109;
	add.f32 	%f198, %f196, %f197;
	add.s32 	%r110, %r143, 1590000034;
	cvt.rn.f32.u32 	%f199, %r110;
	add.f32 	%f200, %f198, %f199;
	add.s32 	%r111, %r143, 1590000035;
	cvt.rn.f32.u32 	%f201, %r111;
	add.f32 	%f202, %f200, %f201;
	add.s32 	%r112, %r143, 1590000036;
	cvt.rn.f32.u32 	%f203, %r112;
	add.f32 	%f204, %f202, %f203;
	add.s32 	%r113, %r143, 1590000037;
	cvt.rn.f32.u32 	%f205, %r113;
	add.f32 	%f206, %f204, %f205;
	add.s32 	%r114, %r143, 1590000038;
	cvt.rn.f32.u32 	%f207, %r114;
	add.f32 	%f208, %f206, %f207;
	add.s32 	%r115, %r143, 1590000039;
	cvt.rn.f32.u32 	%f209, %r115;
	add.f32 	%f210, %f208, %f209;
	add.s32 	%r116, %r143, 1590000040;
	cvt.rn.f32.u32 	%f211, %r116;
	add.f32 	%f212, %f210, %f211;
	add.s32 	%r117, %r143, 1590000041;
	cvt.rn.f32.u32 	%f213, %r117;
	add.f32 	%f214, %f212, %f213;
	add.s32 	%r118, %r143, 1590000042;
	cvt.rn.f32.u32 	%f215, %r118;
	add.f32 	%f216, %f214, %f215;
	add.s32 	%r119, %r143, 1590000043;
	cvt.rn.f32.u32 	%f217, %r119;
	add.f32 	%f218, %f216, %f217;
	add.s32 	%r120, %r143, 1590000044;
	cvt.rn.f32.u32 	%f219, %r120;
	add.f32 	%f220, %f218, %f219;
	add.s32 	%r121, %r143, 1590000045;
	cvt.rn.f32.u32 	%f221, %r121;
	add.f32 	%f222, %f220, %f221;
	add.s32 	%r122, %r143, 1590000046;
	cvt.rn.f32.u32 	%f223, %r122;
	add.f32 	%f224, %f222, %f223;
	add.s32 	%r123, %r143, 1590000047;
	cvt.rn.f32.u32 	%f225, %r123;
	add.f32 	%f226, %f224, %f225;
	add.s32 	%r124, %r143, 1590000048;
	cvt.rn.f32.u32 	%f227, %r124;
	add.f32 	%f228, %f226, %f227;
	add.s32 	%r125, %r143, 1590000049;
	cvt.rn.f32.u32 	%f229, %r125;
	add.f32 	%f230, %f228, %f229;
	add.s32 	%r126, %r143, 1590000050;
	cvt.rn.f32.u32 	%f231, %r126;
	add.f32 	%f232, %f230, %f231;
	add.s32 	%r127, %r143, 1590000051;
	cvt.rn.f32.u32 	%f233, %r127;
	add.f32 	%f234, %f232, %f233;
	add.s32 	%r128, %r143, 1590000052;
	cvt.rn.f32.u32 	%f235, %r128;
	add.f32 	%f236, %f234, %f235;
	add.s32 	%r129, %r143, 1590000053;
	cvt.rn.f32.u32 	%f237, %r129;
	add.f32 	%f238, %f236, %f237;
	add.s32 	%r130, %r143, 1590000054;
	cvt.rn.f32.u32 	%f239, %r130;
	add.f32 	%f240, %f238, %f239;
	add.s32 	%r131, %r143, 1590000055;
	cvt.rn.f32.u32 	%f241, %r131;
	add.f32 	%f242, %f240, %f241;
	add.s32 	%r132, %r143, 1590000056;
	cvt.rn.f32.u32 	%f243, %r132;
	add.f32 	%f244, %f242, %f243;
	add.s32 	%r133, %r143, 1590000057;
	cvt.rn.f32.u32 	%f245, %r133;
	add.f32 	%f246, %f244, %f245;
	add.s32 	%r134, %r143, 1590000058;
	cvt.rn.f32.u32 	%f247, %r134;
	add.f32 	%f248, %f246, %f247;
	add.s32 	%r135, %r143, 1590000059;
	cvt.rn.f32.u32 	%f249, %r135;
	add.f32 	%f250, %f248, %f249;
	add.s32 	%r136, %r143, 1590000060;
	cvt.rn.f32.u32 	%f251, %r136;
	add.f32 	%f252, %f250, %f251;
	add.s32 	%r137, %r143, 1590000061;
	cvt.rn.f32.u32 	%f253, %r137;
	add.f32 	%f254, %f252, %f253;
	add.s32 	%r138, %r143, 1590000062;
	cvt.rn.f32.u32 	%f255, %r138;
	add.f32 	%f256, %f254, %f255;
	add.s32 	%r139, %r143, 1590000063;
	cvt.rn.f32.u32 	%f257, %r139;
	add.f32 	%f258, %f256, %f257;
	cvt.rn.f32.u32 	%f259, %r76;
	add.f32 	%f261, %f258, %f259;
	add.s32 	%r143, %r143, 64;
	setp.ne.s32 	%p3, %r143, 0;
	@%p3 bra 	$L__BB0_4;
	cvt.f64.f32 	%fd1, %f261;
	add.u64 	%rd1, %SP, 0;
	add.u64 	%rd2, %SPL, 0;
	st.local.f64 	[%rd2], %fd1;
	mov.u64 	%rd3, $str;
	cvta.global.u64 	%rd4, %rd3;
	{ // callseq 0, 0
	.param .b64 param0;
	st.param.b64 	[param0], %rd4;
	.param .b64 param1;
	st.param.b64 	[param1], %rd1;
	.param .b32 retval0;
	call.uni (retval0), 
	vprintf, 
	(
	param0, 
	param1
	);
	ld.param.b32 	%r140, [retval0];
	} // callseq 0
$L__BB0_6:
	bar.sync 	0;
	ret;

}


// ===== COMPILED SASS (sm_100) =====

	.target	sm_100

	.elftype	@"ET_EXEC"


//--------------------- .note.nv.tkinfo           --------------------------
	.section	.note.nv.tkinfo,"",@"SHT_NOTE"
	.sectionflags	@"SHF_NOTE_NV_TKINFO"
	.tkinfo
        /*0018*/ 	.word	0x00000002
        /*0030*/ 	.string	""
        /*0030*/ 	.string	"ptxas"
        /*0030*/ 	.string	"Cuda compilation tools, release 13.0, V13.0.88"
        /*0030*/ 	.string	"Build cuda_13.0.r13.0/compiler.36424714_0"
        /*0030*/ 	.string	"-arch sm_100 -m 64 "



//--------------------- .note.nv.cuinfo           --------------------------
	.section	.note.nv.cuinfo,"",@"SHT_NOTE"
	.sectionflags	@"SHF_NOTE_NV_CUINFO"
        /*0018*/ 	.short	0x0002
        /*001a*/ 	.short	0x0064
        /*001c*/ 	.short	0x0082
	.zero		2


//--------------------- .nv.info                  --------------------------
	.section	.nv.info,"",@"SHT_CUDA_INFO"
	.align	4


	//----- nvinfo : EIATTR_REGCOUNT
	.align		4
        /*0000*/ 	.byte	0x04, 0x2f
        /*0002*/ 	.short	(.L_2 - .L_1)
	.align		4
.L_1:
        /*0004*/ 	.word	index@(_Z20cuda_kernel_launcherv)
        /*0008*/ 	.word	0x00000018


	//----- nvinfo : EIATTR_FRAME_SIZE
	.align		4
.L_2:
        /*000c*/ 	.byte	0x04, 0x11
        /*000e*/ 	.short	(.L_4 - .L_3)
	.align		4
.L_3:
        /*0010*/ 	.word	index@(_Z20cuda_kernel_launcherv)
        /*0014*/ 	.word	0x00000008


	//----- nvinfo : EIATTR_MIN_STACK_SIZE
	.align		4
.L_4:
        /*0018*/ 	.byte	0x04, 0x12
        /*001a*/ 	.short	(.L_6 - .L_5)
	.align		4
.L_5:
        /*001c*/ 	.word	index@(_Z20cuda_kernel_launcherv)
        /*0020*/ 	.word	0x00000008
.L_6:


//--------------------- .nv.compat                --------------------------
	.section	.nv.compat,"",@"SHT_CUDA_COMPAT_INFO"
	.align	4
        /*0000*/ 	.byte	0x02, 0x09, 0x00, 0x00, 0x02, 0x02, 0x01, 0x00, 0x02, 0x05, 0x05, 0x00, 0x03, 0x07, 0x01, 0x01
        /*0010*/ 	.byte	0x02, 0x03, 0x00, 0x00, 0x02, 0x06, 0x01, 0x00, 0x04, 0x0b, 0x08, 0x00, 0x09, 0x00, 0x00, 0x00
        /*0020*/ 	.byte	0x00, 0x00, 0x00, 0x00


//--------------------- .nv.info._Z20cuda_kernel_launcherv --------------------------
	.section	.nv.info._Z20cuda_kernel_launcherv,"",@"SHT_CUDA_INFO"
	.sectionflags	@""
	.align	4


	//----- nvinfo : EIATTR_CUDA_API_VERSION
	.align		4
        /*0000*/ 	.byte	0x04, 0x37
        /*0002*/ 	.short	(.L_8 - .L_7)
.L_7:
        /*0004*/ 	.word	0x00000082


	//----- nvinfo : EIATTR_SPARSE_MMA_MASK
	.align		4
.L_8:
        /*0008*/ 	.byte	0x03, 0x50
        /*000a*/ 	.short	0x0000


	//----- nvinfo : EIATTR_MAXREG_COUNT
	.align		4
        /*000c*/ 	.byte	0x03, 0x1b
        /*000e*/ 	.short	0x00ff


	//----- nvinfo : EIATTR_NUM_BARRIERS
	.align		4
        /*0010*/ 	.byte	0x02, 0x4c
        /*0012*/ 	.byte	0x01
	.zero		1


	//----- nvinfo : EIATTR_EXTERNS
	.align		4
        /*0014*/ 	.byte	0x04, 0x0f
        /*0016*/ 	.short	(.L_10 - .L_9)


	//   ....[0]....
	.align		4
.L_9:
        /*0018*/ 	.word	index@(vprintf)


	//----- nvinfo : EIATTR_MERCURY_ISA_VERSION
	.align		4
.L_10:
        /*001c*/ 	.byte	0x03, 0x5f
        /*001e*/ 	.short	0x0101


	//----- nvinfo : EIATTR_VRC_CTA_INIT_COUNT
	.align		4
        /*0020*/ 	.byte	0x02, 0x4a
	.zero		1
	.zero		1


	//----- nvinfo : EIATTR_SYSCALL_OFFSETS
	.align		4
        /*0024*/ 	.byte	0x04, 0x46
        /*0026*/ 	.short	(.L_12 - .L_11)


	//   ....[0]....
.L_11:
        /*0028*/ 	.word	0x000019e0


	//----- nvinfo : EIATTR_EXIT_INSTR_OFFSETS
	.align		4
.L_12:
        /*002c*/ 	.byte	0x04, 0x1c
        /*002e*/ 	.short	(.L_14 - .L_13)


	//   ....[0]....
.L_13:
        /*0030*/ 	.word	0x00001a10


	//----- nvinfo : EIATTR_CRS_STACK_SIZE
	.align		4
.L_14:
        /*0034*/ 	.byte	0x04, 0x1e
        /*0036*/ 	.short	(.L_16 - .L_15)
.L_15:
        /*0038*/ 	.word	0x00000000


	//----- nvinfo : EIATTR_SW_WAR
	.align		4
.L_16:
        /*003c*/ 	.byte	0x04, 0x36
        /*003e*/ 	.short	(.L_18 - .L_17)
.L_17:
        /*0040*/ 	.word	0x00000008
.L_18:


//--------------------- .nv.callgraph             --------------------------
	.section	.nv.callgraph,"",@"SHT_CUDA_CALLGRAPH"
	.align	4
	.sectionentsize	8
	.align		4
        /*0000*/ 	.word	0x00000000
	.align		4
        /*0004*/ 	.word	0xffffffff
	.align		4
        /*0008*/ 	.word	index@(_Z20cuda_kernel_launcherv)
	.align		4
        /*000c*/ 	.word	index@(vprintf)
	.align		4
        /*0010*/ 	.word	0x00000000
	.align		4
        /*0014*/ 	.word	0xfffffffe
	.align		4
        /*0018*/ 	.word	0x00000000
	.align		4
        /*001c*/ 	.word	0xfffffffd
	.align		4
        /*0020*/ 	.word	0x00000000
	.align		4
        /*0024*/ 	.word	0xfffffffc


//--------------------- .nv.constant4             --------------------------
	.section	.nv.constant4,"a",@progbits
	.align	8
	.align		8
.nv.constant4:
        /*0000*/ 	.dword	vprintf
	.align		8
        /*0008*/ 	.dword	$str


//--------------------- .text._Z20cuda_kernel_launcherv --------------------------
	.section	.text._Z20cuda_kernel_launcherv,"ax",@progbits
	.align	128
        .global         _Z20cuda_kernel_launcherv
        .type           _Z20cuda_kernel_launcherv,@function
        .size           _Z20cuda_kernel_launcherv,(.L_x_4 - _Z20cuda_kernel_launcherv)
        .other          _Z20cuda_kernel_launcherv,@"STO_CUDA_ENTRY STV_DEFAULT"
_Z20cuda_kernel_launcherv:
.text._Z20cuda_kernel_launcherv:
[----:B------:R-:W0:Y:S01]  /*0000*/  LDC R1, c[0x0][0x37c] ;  /* 0x0000df00ff017b82 */ /* 0x000e220000000800 */
[----:B------:R-:W1:Y:S07]  /*0010*/  S2R R0, SR_TID.X ;  /* 0x0000000000007919 */ /* 0x000e6e0000002100 */
[----:B------:R-:W2:Y:S01]  /*0020*/  S2UR UR5, SR_CTAID.X ;  /* 0x00000000000579c3 */ /* 0x000ea20000002500 */
[----:B------:R-:W3:Y:S01]  /*0030*/  LDCU UR7, c[0x0][0x2fc] ;  /* 0x00005f80ff0777ac */ /* 0x000ee20008000800 */
[----:B0-----:R-:W-:Y:S01]  /*0040*/  VIADD R1, R1, 0xfffffff8 ;  /* 0xfffffff801017836 */ /* 0x001fe20000000000 */
[----:B------:R-:W2:Y:S01]  /*0050*/  LDCU UR4, c[0x0][0x360] ;  /* 0x00006c00ff0477ac */ /* 0x000ea20008000800 */
[----:B------:R-:W0:Y:S01]  /*0060*/  LDCU UR6, c[0x0][0x2f8] ;  /* 0x00005f00ff0677ac */ /* 0x000e220008000800 */
[----:B--2---:R-:W-:-:S02]  /*0070*/  UIMAD UR4, UR4, UR5, URZ ;  /* 0x00000005040472a4 */ /* 0x004fc4000f8e02ff */
[----:B0-----:R-:W-:Y:S01]  /*0080*/  IADD3 R6, P1, PT, R1, UR6, RZ ;  /* 0x0000000601067c10 */ /* 0x001fe2000ff3e0ff */
[----:B-1----:R-:W-:-:S04]  /*0090*/  IMAD.MOV R0, RZ, RZ, -R0 ;  /* 0x000000ffff007224 */ /* 0x002fc800078e0a00 */
[----:B---3--:R-:W-:Y:S01]  /*00a0*/  IMAD.X R7, RZ, RZ, UR7, P1 ;  /* 0x00000007ff077e24 */ /* 0x008fe200088e06ff */
[----:B------:R-:W-:-:S13]  /*00b0*/  ISETP.NE.AND P0, PT, R0, UR4, PT ;  /* 0x0000000400007c0c */ /* 0x000fda000bf05270 */
[----:B------:R-:W-:Y:S05]  /*00c0*/  @P0 BRA `(.L_x_0) ;  /* 0x0000001800480947 */ /* 0x000fea0003800000 */
[----:B------:R-:W-:Y:S01]  /*00d0*/  HFMA2 R0, -RZ, RZ, 0, 0 ;  /* 0x00000000ff007431 */ /* 0x000fe200000001ff */
[----:B------:R-:W-:-:S06]  /*00e0*/  UMOV UR4, 0xa13a8680 ;  /* 0xa13a868000047882 */ /* 0x000fcc0000000000 */
.L_x_1:
[----:B------:R-:W-:Y:S02]  /*00f0*/  UIADD3 UR5, UPT, UPT, UR4, 0x5ec57981, URZ ;  /* 0x5ec5798104057890 */ /* 0x000fe4000fffe0ff */
[----:B------:R-:W-:Y:S02]  /*0100*/  UIADD3 UR6, UPT, UPT, UR4, 0x5ec57982, URZ ;  /* 0x5ec5798204067890 */ /* 0x000fe4000fffe0ff */
[----:B------:R-:W-:Y:S02]  /*0110*/  UIADD3 UR7, UPT, UPT, UR4, 0x5ec579bf, URZ ;  /* 0x5ec579bf04077890 */ /* 0x000fe4000fffe0ff */
[----:B------:R-:W-:Y:S01]  /*0120*/  I2FP.F32.U32 R3, UR5 ;  /* 0x0000000500037c45 */ /* 0x000fe20008201000 */
[----:B------:R-:W-:Y:S01]  /*0130*/  UIADD3 UR5, UPT, UPT, UR4, 0x5ec57983, URZ ;  /* 0x5ec5798304057890 */ /* 0x000fe2000fffe0ff */
[----:B------:R-:W-:Y:S01]  /*0140*/  I2FP.F32.U32 R2, UR6 ;  /* 0x0000000600027c45 */ /* 0x000fe20008201000 */
[----:B------:R-:W-:Y:S02]  /*0150*/  UIADD3 UR6, UPT, UPT, UR4, 0x5ec57984, URZ ;  /* 0x5ec5798404067890 */ /* 0x000fe4000fffe0ff */
[----:B------:R-:W-:-:S02]  /*0160*/  FADD R3, R3, R0 ;  /* 0x0000000003037221 */ /* 0x000fc40000000000 */
[----:B------:R-:W-:Y:S01]  /*0170*/  I2FP.F32.U32 R5, UR5 ;  /* 0x0000000500057c45 */ /* 0x000fe20008201000 */
[----:B------:R-:W-:Y:S01]  /*0180*/  UIADD3 UR5, UPT, UPT, UR4, 0x5ec57985, URZ ;  /* 0x5ec5798504057890 */ /* 0x000fe2000fffe0ff */
[----:B------:R-:W-:Y:S01]  /*0190*/  FADD R2, R3, R2 ;  /* 0x0000000203027221 */ /* 0x000fe20000000000 */
[----:B------:R-:W-:Y:S01]  /*01a0*/  I2FP.F32.U32 R3, UR6 ;  /* 0x0000000600037c45 */ /* 0x000fe20008201000 */
[----:B------:R-:W-:Y:S02]  /*01b0*/  UIADD3 UR6, UPT, UPT, UR4, 0x5ec57986, URZ ;  /* 0x5ec5798604067890 */ /* 0x000fe4000fffe0ff */
[----:B------:R-:W-:Y:S01]  /*01c0*/  FADD R2, R2, R5 ;  /* 0x0000000502027221 */ /* 0x000fe20000000000 */
[----:B------:R-:W-:Y:S01]  /*01d0*/  I2FP.F32.U32 R5, UR5 ;  /* 0x0000000500057c45 */ /* 0x000fe20008201000 */
[----:B------:R-:W-:Y:S02]  /*01e0*/  UIADD3 UR5, UPT, UPT, UR4, 0x5ec57987, URZ ;  /* 0x5ec5798704057890 */ /* 0x000fe4000fffe0ff */
[----:B------:R-:W-:Y:S01]  /*01f0*/  FADD R2, R2, R3 ;  /* 0x0000000302027221 */ /* 0x000fe20000000000 */
[----:B------:R-:W-:Y:S01]  /*0200*/  I2FP.F32.U32 R3, UR6 ;  /* 0x0000000600037c45 */ /* 0x000fe20008201000 */
[----:B------:R-:W-:-:S02]  /*0210*/  UIADD3 UR6, UPT, UPT, UR4, 0x5ec57988, URZ ;  /* 0x5ec5798804067890 */ /* 0x000fc4000fffe0ff */
        /* <DEDUP_REMOVED lines=166> */
[----:B------:R-:W-:Y:S01]  /*0c80*/  UIADD3 UR4, UPT, UPT, UR4, 0x40, URZ ;  /* 0x0000004004047890 */ /* 0x000fe2000fffe0ff */
[----:B------:R-:W-:Y:S02]  /*0c90*/  I2FP.F32.U32 R3, UR6 ;  /* 0x0000000600037c45 */ /* 0x000fe40008201000 */
[----:B------:R-:W-:Y:S01]  /*0ca0*/  FADD R2, R2, R5 ;  /* 0x0000000502027221 */ /* 0x000fe20000000000 */
[----:B------:R-:W-:Y:S01]  /*0cb0*/  UISETP.NE.AND UP0, UPT, UR4, URZ, UPT ;  /* 0x000000ff0400728c */ /* 0x000fe2000bf05270 */
[----:B------:R-:W-:-:S02]  /*0cc0*/  I2FP.F32.U32 R5, UR7 ;  /* 0x0000000700057c45 */ /* 0x000fc40008201000 */
[----:B------:R-:W-:Y:S01]  /*0cd0*/  FADD R2, R2, R3 ;  /* 0x0000000302027221 */ /* 0x000fe20000000000 */
[----:B------:R-:W-:-:S03]  /*0ce0*/  I2FP.F32.U32 R3, UR5 ;  /* 0x0000000500037c45 */ /* 0x000fc60008201000 */
[----:B------:R-:W-:-:S04]  /*0cf0*/  FADD R2, R2, R5 ;  /* 0x0000000502027221 */ /* 0x000fc80000000000 */
[----:B------:R-:W-:Y:S01]  /*0d00*/  FADD R0, R2, R3 ;  /* 0x0000000302007221 */ /* 0x000fe20000000000 */
[----:B------:R-:W-:Y:S06]  /*0d10*/  BRA.U UP0, `(.L_x_1) ;  /* 0xfffffff100f47547 */ /* 0x000fec000b83ffff */
[----:B------:R-:W-:-:S05]  /*0d20*/  UMOV UR4, 0xa13a8680 ;  /* 0xa13a868000047882 */ /* 0x000fca0000000000 */
.L_x_2:
        /* <DEDUP_REMOVED lines=195> */
[----:B------:R-:W0:Y:S01]  /*1960*/  F2F.F64.F32 R2, R0 ;  /* 0x0000000000027310 */ /* 0x000e220000201800 */
[----:B------:R-:W-:Y:S01]  /*1970*/  MOV R8, 0x0 ;  /* 0x0000000000087802 */ /* 0x000fe20000000f00 */
[----:B------:R-:W1:Y:S05]  /*1980*/  LDCU.64 UR4, c[0x4][0x8] ;  /* 0x01000100ff0477ac */ /* 0x000e6a0008000a00 */
[----:B------:R-:W2:Y:S01]  /*1990*/  LDC.64 R8, c[0x4][R8] ;  /* 0x0100000008087b82 */ /* 0x000ea20000000a00 */
[----:B0-----:R0:W-:Y:S01]  /*19a0*/  STL.64 [R1], R2 ;  /* 0x0000000201007387 */ /* 0x0011e20000100a00 */
[----:B-1----:R-:W-:Y:S01]  /*19b0*/  IMAD.U32 R4, RZ, RZ, UR4 ;  /* 0x00000004ff047e24 */ /* 0x002fe2000f8e00ff */
[----:B------:R-:W-:-:S07]  /*19c0*/  MOV R5, UR5 ;  /* 0x0000000500057c02 */ /* 0x000fce0008000f00 */
[----:B------:R-:W-:-:S07]  /*19d0*/  LEPC R20, `(.L_x_0) ;  /* 0x000000001014794e */ /* 0x000fce0000000000 */
[----:B0-2---:R-:W-:Y:S05]  /*19e0*/  CALL.ABS.NOINC R8 ;  /* 0x0000000008007343 */ /* 0x005fea0003c00000 */
.L_x_0:
[----:B------:R-:W-:Y:S05]  /*19f0*/  WARPSYNC.ALL ;  /* 0x0000000000007948 */ /* 0x000fea0003800000 */
[----:B------:R-:W-:Y:S06]  /*1a00*/  BAR.SYNC.DEFER_BLOCKING 0x0 ;  /* 0x0000000000007b1d */ /* 0x000fec0000010000 */
[----:B------:R-:W-:Y:S05]  /*1a10*/  EXIT ;  /* 0x000000000000794d */ /* 0x000fea0003800000 */
.L_x_3:
[----:B------:R-:W-:-:S00]  /*1a20*/  BRA `(.L_x_3) ;  /* 0xfffffffc00fc7947 */ /* 0x000fc0000383ffff */
[----:B------:R-:W-:-:S00]  /*1a30*/  NOP ;  /* 0x0000000000007918 */ /* 0x000fc00000000000 */
        /* <DEDUP_REMOVED lines=12> */
.L_x_4:


//--------------------- .nv.global.init           --------------------------
	.section	.nv.global.init,"aw",@progbits
.nv.global.init:
	.type		$str,@object
	.size		$str,(.L_0 - $str)
$str:
        /*0000*/ 	.byte	0x72, 0x65, 0x73, 0x20, 0x66, 0x6f, 0x72, 0x20, 0x74, 0x68, 0x72, 0x65, 0x61, 0x64, 0x20, 0x30
        /*0010*/ 	.byte	0x20, 0x69, 0x73, 0x20, 0x25, 0x66, 0x0a, 0x00
.L_0:


//--------------------- .nv.shared.reserved.0     --------------------------
	.section	.nv.shared.reserved.0,"aw",@nobits
	.weak		__nv_reservedSMEM_offset_0_alias
	.size		__nv_reservedSMEM_offset_0_alias, 0, 64
	.other		__nv_reservedSMEM_offset_0_alias,@"STO_CUDA_RESERVED_SHARED STV_DEFAULT"
__nv_reservedSMEM_offset_0_alias:
	.zero		0
	.zero		64


//--------------------- .nv.constant0._Z20cuda_kernel_launcherv --------------------------
	.section	.nv.constant0._Z20cuda_kernel_launcherv,"a",@progbits
	.sectionflags	@""
	.align	4
.nv.constant0._Z20cuda_kernel_launcherv:
	.zero		896


//--------------------- SYMBOLS --------------------------

	.type		.nv.reservedSmem.offset0,@object
	.size		.nv.reservedSmem.offset0,0x4
	.type		vprintf,@function
